//
// Generated by NVIDIA NVVM Compiler
//
// Compiler Build ID: CL-36424714
// Cuda compilation tools, release 13.0, V13.0.88
// Based on NVVM 20.0.0
//

.version 9.0
.target sm_100
.address_size 64

	// .globl	_Z17tiled_matrix_multPdS_S_i
// _ZZ17tiled_matrix_multPdS_S_iE4ds_M has been demoted
// _ZZ17tiled_matrix_multPdS_S_iE4ds_N has been demoted

.visible .entry _Z17tiled_matrix_multPdS_S_i(
	.param .u64 .ptr .align 1 _Z17tiled_matrix_multPdS_S_i_param_0,
	.param .u64 .ptr .align 1 _Z17tiled_matrix_multPdS_S_i_param_1,
	.param .u64 .ptr .align 1 _Z17tiled_matrix_multPdS_S_i_param_2,
	.param .u32 _Z17tiled_matrix_multPdS_S_i_param_3
)
{
	.reg .pred 	%p<8>;
	.reg .b32 	%r<47>;
	.reg .b64 	%rd<13>;
	.reg .b64 	%fd<113>;
	// demoted variable
	.shared .align 8 .b8 _ZZ17tiled_matrix_multPdS_S_iE4ds_M[8192];
	// demoted variable
	.shared .align 8 .b8 _ZZ17tiled_matrix_multPdS_S_iE4ds_N[8192];
	ld.param.u64 	%rd3, [_Z17tiled_matrix_multPdS_S_i_param_0];
	ld.param.u64 	%rd4, [_Z17tiled_matrix_multPdS_S_i_param_1];
	ld.param.u64 	%rd5, [_Z17tiled_matrix_multPdS_S_i_param_2];
	ld.param.u32 	%r23, [_Z17tiled_matrix_multPdS_S_i_param_3];
	mov.u32 	%r24, %ctaid.x;
	mov.u32 	%r25, %ctaid.y;
	mov.u32 	%r42, %tid.x;
	mov.u32 	%r44, %tid.y;
	mov.u32 	%r26, %ntid.y;
	mad.lo.s32 	%r3, %r25, %r26, %r44;
	mov.u32 	%r27, %ntid.x;
	mad.lo.s32 	%r4, %r24, %r27, %r42;
	setp.lt.s32 	%p2, %r23, -30;
	mov.f64 	%fd111, 0d0000000000000000;
	@%p2 bra 	$L__BB0_9;
	add.s32 	%r28, %r23, -1;
	shr.s32 	%r29, %r28, 31;
	shr.u32 	%r30, %r29, 27;
	add.s32 	%r31, %r28, %r30;
	shr.s32 	%r32, %r31, 5;
	neg.s32 	%r46, %r32;
	shl.b32 	%r33, %r44, 8;
	mov.u32 	%r34, _ZZ17tiled_matrix_multPdS_S_iE4ds_M;
	add.s32 	%r5, %r34, %r33;
	shl.b32 	%r35, %r42, 3;
	add.s32 	%r6, %r5, %r35;
	mov.u32 	%r36, _ZZ17tiled_matrix_multPdS_S_iE4ds_N;
	add.s32 	%r8, %r36, %r35;
	add.s32 	%r7, %r8, %r33;
	max.s32 	%r37, %r3, %r4;
	setp.lt.s32 	%p1, %r37, %r23;
	mad.lo.s32 	%r45, %r44, %r23, %r4;
	shl.b32 	%r11, %r23, 5;
	mad.lo.s32 	%r43, %r23, %r3, %r42;
	cvta.to.global.u64 	%rd1, %rd3;
	cvta.to.global.u64 	%rd2, %rd4;
	mov.f64 	%fd111, 0d0000000000000000;
	not.pred 	%p5, %p1;
$L__BB0_2:
	max.s32 	%r38, %r3, %r42;
	setp.ge.s32 	%p3, %r38, %r23;
	mov.f64 	%fd109, 0d0000000000000000;
	@%p3 bra 	$L__BB0_4;
	mul.wide.s32 	%rd6, %r43, 8;
	add.s64 	%rd7, %rd1, %rd6;
	ld.global.f64 	%fd109, [%rd7];
$L__BB0_4:
	st.shared.f64 	[%r6], %fd109;
	mov.f64 	%fd110, 0d0000000000000000;
	max.s32 	%r39, %r4, %r44;
	setp.ge.s32 	%p4, %r39, %r23;
	@%p4 bra 	$L__BB0_6;
	mul.wide.s32 	%rd8, %r45, 8;
	add.s64 	%rd9, %rd2, %rd8;
	ld.global.f64 	%fd110, [%rd9];
$L__BB0_6:
	st.shared.f64 	[%r7], %fd110;
	bar.sync 	0;
	@%p5 bra 	$L__BB0_8;
	ld.shared.f64 	%fd13, [%r5];
	ld.shared.f64 	%fd14, [%r8];
	fma.rn.f64 	%fd15, %fd13, %fd14, %fd111;
	ld.shared.f64 	%fd16, [%r5+8];
	ld.shared.f64 	%fd17, [%r8+256];
	fma.rn.f64 	%fd18, %fd16, %fd17, %fd15;
	ld.shared.f64 	%fd19, [%r5+16];
	ld.shared.f64 	%fd20, [%r8+512];
	fma.rn.f64 	%fd21, %fd19, %fd20, %fd18;
	ld.shared.f64 	%fd22, [%r5+24];
	ld.shared.f64 	%fd23, [%r8+768];
	fma.rn.f64 	%fd24, %fd22, %fd23, %fd21;
	ld.shared.f64 	%fd25, [%r5+32];
	ld.shared.f64 	%fd26, [%r8+1024];
	fma.rn.f64 	%fd27, %fd25, %fd26, %fd24;
	ld.shared.f64 	%fd28, [%r5+40];
	ld.shared.f64 	%fd29, [%r8+1280];
	fma.rn.f64 	%fd30, %fd28, %fd29, %fd27;
	ld.shared.f64 	%fd31, [%r5+48];
	ld.shared.f64 	%fd32, [%r8+1536];
	fma.rn.f64 	%fd33, %fd31, %fd32, %fd30;
	ld.shared.f64 	%fd34, [%r5+56];
	ld.shared.f64 	%fd35, [%r8+1792];
	fma.rn.f64 	%fd36, %fd34, %fd35, %fd33;
	ld.shared.f64 	%fd37, [%r5+64];
	ld.shared.f64 	%fd38, [%r8+2048];
	fma.rn.f64 	%fd39, %fd37, %fd38, %fd36;
	ld.shared.f64 	%fd40, [%r5+72];
	ld.shared.f64 	%fd41, [%r8+2304];
	fma.rn.f64 	%fd42, %fd40, %fd41, %fd39;
	ld.shared.f64 	%fd43, [%r5+80];
	ld.shared.f64 	%fd44, [%r8+2560];
	fma.rn.f64 	%fd45, %fd43, %fd44, %fd42;
	ld.shared.f64 	%fd46, [%r5+88];
	ld.shared.f64 	%fd47, [%r8+2816];
	fma.rn.f64 	%fd48, %fd46, %fd47, %fd45;
	ld.shared.f64 	%fd49, [%r5+96];
	ld.shared.f64 	%fd50, [%r8+3072];
	fma.rn.f64 	%fd51, %fd49, %fd50, %fd48;
	ld.shared.f64 	%fd52, [%r5+104];
	ld.shared.f64 	%fd53, [%r8+3328];
	fma.rn.f64 	%fd54, %fd52, %fd53, %fd51;
	ld.shared.f64 	%fd55, [%r5+112];
	ld.shared.f64 	%fd56, [%r8+3584];
	fma.rn.f64 	%fd57, %fd55, %fd56, %fd54;
	ld.shared.f64 	%fd58, [%r5+120];
	ld.shared.f64 	%fd59, [%r8+3840];
	fma.rn.f64 	%fd60, %fd58, %fd59, %fd57;
	ld.shared.f64 	%fd61, [%r5+128];
	ld.shared.f64 	%fd62, [%r8+4096];
	fma.rn.f64 	%fd63, %fd61, %fd62, %fd60;
	ld.shared.f64 	%fd64, [%r5+136];
	ld.shared.f64 	%fd65, [%r8+4352];
	fma.rn.f64 	%fd66, %fd64, %fd65, %fd63;
	ld.shared.f64 	%fd67, [%r5+144];
	ld.shared.f64 	%fd68, [%r8+4608];
	fma.rn.f64 	%fd69, %fd67, %fd68, %fd66;
	ld.shared.f64 	%fd70, [%r5+152];
	ld.shared.f64 	%fd71, [%r8+4864];
	fma.rn.f64 	%fd72, %fd70, %fd71, %fd69;
	ld.shared.f64 	%fd73, [%r5+160];
	ld.shared.f64 	%fd74, [%r8+5120];
	fma.rn.f64 	%fd75, %fd73, %fd74, %fd72;
	ld.shared.f64 	%fd76, [%r5+168];
	ld.shared.f64 	%fd77, [%r8+5376];
	fma.rn.f64 	%fd78, %fd76, %fd77, %fd75;
	ld.shared.f64 	%fd79, [%r5+176];
	ld.shared.f64 	%fd80, [%r8+5632];
	fma.rn.f64 	%fd81, %fd79, %fd80, %fd78;
	ld.shared.f64 	%fd82, [%r5+184];
	ld.shared.f64 	%fd83, [%r8+5888];
	fma.rn.f64 	%fd84, %fd82, %fd83, %fd81;
	ld.shared.f64 	%fd85, [%r5+192];
	ld.shared.f64 	%fd86, [%r8+6144];
	fma.rn.f64 	%fd87, %fd85, %fd86, %fd84;
	ld.shared.f64 	%fd88, [%r5+200];
	ld.shared.f64 	%fd89, [%r8+6400];
	fma.rn.f64 	%fd90, %fd88, %fd89, %fd87;
	ld.shared.f64 	%fd91, [%r5+208];
	ld.shared.f64 	%fd92, [%r8+6656];
	fma.rn.f64 	%fd93, %fd91, %fd92, %fd90;
	ld.shared.f64 	%fd94, [%r5+216];
	ld.shared.f64 	%fd95, [%r8+6912];
	fma.rn.f64 	%fd96, %fd94, %fd95, %fd93;
	ld.shared.f64 	%fd97, [%r5+224];
	ld.shared.f64 	%fd98, [%r8+7168];
	fma.rn.f64 	%fd99, %fd97, %fd98, %fd96;
	ld.shared.f64 	%fd100, [%r5+232];
	ld.shared.f64 	%fd101, [%r8+7424];
	fma.rn.f64 	%fd102, %fd100, %fd101, %fd99;
	ld.shared.f64 	%fd103, [%r5+240];
	ld.shared.f64 	%fd104, [%r8+7680];
	fma.rn.f64 	%fd105, %fd103, %fd104, %fd102;
	ld.shared.f64 	%fd106, [%r5+248];
	ld.shared.f64 	%fd107, [%r8+7936];
	fma.rn.f64 	%fd111, %fd106, %fd107, %fd105;
$L__BB0_8:
	bar.sync 	0;
	add.s32 	%r46, %r46, 1;
	add.s32 	%r45, %r45, %r11;
	add.s32 	%r44, %r44, 32;
	add.s32 	%r43, %r43, 32;
	add.s32 	%r42, %r42, 32;
	setp.ne.s32 	%p6, %r46, 1;
	@%p6 bra 	$L__BB0_2;
$L__BB0_9:
	max.s32 	%r40, %r3, %r4;
	setp.ge.s32 	%p7, %r40, %r23;
	@%p7 bra 	$L__BB0_11;
	mad.lo.s32 	%r41, %r23, %r3, %r4;
	cvta.to.global.u64 	%rd10, %rd5;
	mul.wide.s32 	%rd11, %r41, 8;
	add.s64 	%rd12, %rd10, %rd11;
	st.global.f64 	[%rd12], %fd111;
$L__BB0_11:
	ret;

}
	// .globl	_Z15gpu_matrix_multPdS_S_i
.visible .entry _Z15gpu_matrix_multPdS_S_i(
	.param .u64 .ptr .align 1 _Z15gpu_matrix_multPdS_S_i_param_0,
	.param .u64 .ptr .align 1 _Z15gpu_matrix_multPdS_S_i_param_1,
	.param .u64 .ptr .align 1 _Z15gpu_matrix_multPdS_S_i_param_2,
	.param .u32 _Z15gpu_matrix_multPdS_S_i_param_3
)
{
	.reg .pred 	%p<10>;
	.reg .b32 	%r<77>;
	.reg .b64 	%rd<67>;
	.reg .b64 	%fd<62>;

	ld.param.u64 	%rd14, [_Z15gpu_matrix_multPdS_S_i_param_0];
	ld.param.u64 	%rd15, [_Z15gpu_matrix_multPdS_S_i_param_1];
	ld.param.u32 	%r30, [_Z15gpu_matrix_multPdS_S_i_param_3];
	cvta.to.global.u64 	%rd1, %rd15;
	cvta.to.global.u64 	%rd2, %rd14;
	mov.u32 	%r31, %ctaid.y;
	mov.u32 	%r32, %ntid.y;
	mov.u32 	%r33, %tid.y;
	mad.lo.s32 	%r34, %r31, %r32, %r33;
	mov.u32 	%r35, %ctaid.x;
	mov.u32 	%r36, %ntid.x;
	mov.u32 	%r37, %tid.x;
	mad.lo.s32 	%r2, %r35, %r36, %r37;
	max.s32 	%r38, %r2, %r34;
	setp.ge.s32 	%p1, %r38, %r30;
	@%p1 bra 	$L__BB1_13;
	mul.lo.s32 	%r3, %r30, %r34;
	and.b32  	%r4, %r30, 7;
	setp.lt.u32 	%p2, %r30, 8;
	mov.b32 	%r71, 0;
	mov.u32 	%r76, %r71;
	@%p2 bra 	$L__BB1_4;
	and.b32  	%r71, %r30, 2147483640;
	neg.s32 	%r65, %r71;
	mul.wide.s32 	%rd16, %r30, 8;
	add.s64 	%rd3, %rd1, %rd16;
	mul.wide.s32 	%rd17, %r30, 16;
	add.s64 	%rd4, %rd1, %rd17;
	mul.wide.s32 	%rd18, %r30, 24;
	add.s64 	%rd5, %rd1, %rd18;
	mul.wide.s32 	%rd19, %r30, 32;
	add.s64 	%rd6, %rd1, %rd19;
	mul.wide.s32 	%rd20, %r30, 40;
	add.s64 	%rd7, %rd1, %rd20;
	mul.wide.s32 	%rd21, %r30, 48;
	add.s64 	%rd8, %rd1, %rd21;
	mul.wide.s32 	%rd22, %r30, 56;
	add.s64 	%rd9, %rd1, %rd22;
	mul.wide.u32 	%rd23, %r3, 8;
	add.s64 	%rd24, %rd23, %rd2;
	add.s64 	%rd66, %rd24, 32;
	mov.b32 	%r76, 0;
	mov.u32 	%r64, %r2;
$L__BB1_3:
	.pragma "nounroll";
	mul.wide.s32 	%rd25, %r64, 8;
	add.s64 	%rd26, %rd3, %rd25;
	add.s64 	%rd27, %rd4, %rd25;
	add.s64 	%rd28, %rd5, %rd25;
	add.s64 	%rd29, %rd6, %rd25;
	add.s64 	%rd30, %rd7, %rd25;
	add.s64 	%rd31, %rd8, %rd25;
	add.s64 	%rd32, %rd9, %rd25;
	add.s64 	%rd33, %rd1, %rd25;
	ld.global.f64 	%fd1, [%rd66+-32];
	ld.global.f64 	%fd2, [%rd33];
	cvt.rn.f64.s32 	%fd3, %r76;
	fma.rn.f64 	%fd4, %fd1, %fd2, %fd3;
	cvt.rzi.s32.f64 	%r42, %fd4;
	ld.global.f64 	%fd5, [%rd66+-24];
	ld.global.f64 	%fd6, [%rd26];
	cvt.rn.f64.s32 	%fd7, %r42;
	fma.rn.f64 	%fd8, %fd5, %fd6, %fd7;
	cvt.rzi.s32.f64 	%r43, %fd8;
	ld.global.f64 	%fd9, [%rd66+-16];
	ld.global.f64 	%fd10, [%rd27];
	cvt.rn.f64.s32 	%fd11, %r43;
	fma.rn.f64 	%fd12, %fd9, %fd10, %fd11;
	cvt.rzi.s32.f64 	%r44, %fd12;
	ld.global.f64 	%fd13, [%rd66+-8];
	ld.global.f64 	%fd14, [%rd28];
	cvt.rn.f64.s32 	%fd15, %r44;
	fma.rn.f64 	%fd16, %fd13, %fd14, %fd15;
	cvt.rzi.s32.f64 	%r45, %fd16;
	ld.global.f64 	%fd17, [%rd66];
	ld.global.f64 	%fd18, [%rd29];
	cvt.rn.f64.s32 	%fd19, %r45;
	fma.rn.f64 	%fd20, %fd17, %fd18, %fd19;
	cvt.rzi.s32.f64 	%r46, %fd20;
	ld.global.f64 	%fd21, [%rd66+8];
	ld.global.f64 	%fd22, [%rd30];
	cvt.rn.f64.s32 	%fd23, %r46;
	fma.rn.f64 	%fd24, %fd21, %fd22, %fd23;
	cvt.rzi.s32.f64 	%r47, %fd24;
	ld.global.f64 	%fd25, [%rd66+16];
	ld.global.f64 	%fd26, [%rd31];
	cvt.rn.f64.s32 	%fd27, %r47;
	fma.rn.f64 	%fd28, %fd25, %fd26, %fd27;
	cvt.rzi.s32.f64 	%r48, %fd28;
	ld.global.f64 	%fd29, [%rd66+24];
	ld.global.f64 	%fd30, [%rd32];
	cvt.rn.f64.s32 	%fd31, %r48;
	fma.rn.f64 	%fd32, %fd29, %fd30, %fd31;
	cvt.rzi.s32.f64 	%r76, %fd32;
	add.s32 	%r65, %r65, 8;
	shl.b32 	%r49, %r30, 3;
	add.s32 	%r64, %r64, %r49;
	add.s64 	%rd66, %rd66, 64;
	setp.ne.s32 	%p3, %r65, 0;
	@%p3 bra 	$L__BB1_3;
$L__BB1_4:
	setp.eq.s32 	%p4, %r4, 0;
	@%p4 bra 	$L__BB1_12;
	and.b32  	%r16, %r30, 3;
	setp.lt.u32 	%p5, %r4, 4;
	@%p5 bra 	$L__BB1_7;
	add.s32 	%r51, %r71, %r3;
	mul.wide.u32 	%rd34, %r51, 8;
	add.s64 	%rd35, %rd2, %rd34;
	ld.global.f64 	%fd33, [%rd35];
	mad.lo.s32 	%r52, %r71, %r30, %r2;
	mul.wide.s32 	%rd36, %r52, 8;
	add.s64 	%rd37, %rd1, %rd36;
	ld.global.f64 	%fd34, [%rd37];
	cvt.rn.f64.s32 	%fd35, %r76;
	fma.rn.f64 	%fd36, %fd33, %fd34, %fd35;
	cvt.rzi.s32.f64 	%r53, %fd36;
	cvt.u64.u32 	%rd38, %r3;
	cvt.u64.u32 	%rd39, %r71;
	add.s64 	%rd40, %rd39, %rd38;
	shl.b64 	%rd41, %rd40, 3;
	add.s64 	%rd42, %rd2, %rd41;
	ld.global.f64 	%fd37, [%rd42+8];
	mul.wide.s32 	%rd43, %r30, 8;
	add.s64 	%rd44, %rd37, %rd43;
	ld.global.f64 	%fd38, [%rd44];
	cvt.rn.f64.s32 	%fd39, %r53;
	fma.rn.f64 	%fd40, %fd37, %fd38, %fd39;
	cvt.rzi.s32.f64 	%r54, %fd40;
	ld.global.f64 	%fd41, [%rd42+16];
	add.s64 	%rd45, %rd44, %rd43;
	ld.global.f64 	%fd42, [%rd45];
	cvt.rn.f64.s32 	%fd43, %r54;
	fma.rn.f64 	%fd44, %fd41, %fd42, %fd43;
	cvt.rzi.s32.f64 	%r55, %fd44;
	ld.global.f64 	%fd45, [%rd42+24];
	add.s64 	%rd46, %rd45, %rd43;
	ld.global.f64 	%fd46, [%rd46];
	cvt.rn.f64.s32 	%fd47, %r55;
	fma.rn.f64 	%fd48, %fd45, %fd46, %fd47;
	cvt.rzi.s32.f64 	%r76, %fd48;
	add.s32 	%r71, %r71, 4;
$L__BB1_7:
	setp.eq.s32 	%p6, %r16, 0;
	@%p6 bra 	$L__BB1_12;
	setp.eq.s32 	%p7, %r16, 1;
	@%p7 bra 	$L__BB1_10;
	add.s32 	%r57, %r71, %r3;
	mul.wide.u32 	%rd47, %r57, 8;
	add.s64 	%rd48, %rd2, %rd47;
	ld.global.f64 	%fd49, [%rd48];
	mad.lo.s32 	%r58, %r71, %r30, %r2;
	mul.wide.s32 	%rd49, %r58, 8;
	add.s64 	%rd50, %rd1, %rd49;
	ld.global.f64 	%fd50, [%rd50];
	cvt.rn.f64.s32 	%fd51, %r76;
	fma.rn.f64 	%fd52, %fd49, %fd50, %fd51;
	cvt.rzi.s32.f64 	%r59, %fd52;
	cvt.u64.u32 	%rd51, %r3;
	cvt.u64.u32 	%rd52, %r71;
	add.s64 	%rd53, %rd52, %rd51;
	shl.b64 	%rd54, %rd53, 3;
	add.s64 	%rd55, %rd2, %rd54;
	ld.global.f64 	%fd53, [%rd55+8];
	mul.wide.s32 	%rd56, %r30, 8;
	add.s64 	%rd57, %rd50, %rd56;
	ld.global.f64 	%fd54, [%rd57];
	cvt.rn.f64.s32 	%fd55, %r59;
	fma.rn.f64 	%fd56, %fd53, %fd54, %fd55;
	cvt.rzi.s32.f64 	%r76, %fd56;
	add.s32 	%r71, %r71, 2;
$L__BB1_10:
	and.b32  	%r60, %r30, 1;
	setp.eq.b32 	%p8, %r60, 1;
	not.pred 	%p9, %p8;
	@%p9 bra 	$L__BB1_12;
	add.s32 	%r61, %r71, %r3;
	mul.wide.u32 	%rd58, %r61, 8;
	add.s64 	%rd59, %rd2, %rd58;
	ld.global.f64 	%fd57, [%rd59];
	mad.lo.s32 	%r62, %r71, %r30, %r2;
	mul.wide.s32 	%rd60, %r62, 8;
	add.s64 	%rd61, %rd1, %rd60;
	ld.global.f64 	%fd58, [%rd61];
	cvt.rn.f64.s32 	%fd59, %r76;
	fma.rn.f64 	%fd60, %fd57, %fd58, %fd59;
	cvt.rzi.s32.f64 	%r76, %fd60;
$L__BB1_12:
	ld.param.u64 	%rd65, [_Z15gpu_matrix_multPdS_S_i_param_2];
	cvt.rn.f64.s32 	%fd61, %r76;
	add.s32 	%r63, %r3, %r2;
	cvta.to.global.u64 	%rd62, %rd65;
	mul.wide.s32 	%rd63, %r63, 8;
	add.s64 	%rd64, %rd62, %rd63;
	st.global.f64 	[%rd64], %fd61;
$L__BB1_13:
	ret;

}


// ===== COMPILED SASS (sm_100) =====

	.target	sm_100

	.elftype	@"ET_EXEC"


//--------------------- .note.nv.tkinfo           --------------------------
	.section	.note.nv.tkinfo,"",@"SHT_NOTE"
	.sectionflags	@"SHF_NOTE_NV_TKINFO"
	.tkinfo
        /*0018*/ 	.word	0x00000002
        /*0030*/ 	.string	""
        /*0030*/ 	.string	"ptxas"
        /*0030*/ 	.string	"Cuda compilation tools, release 13.0, V13.0.88"
        /*0030*/ 	.string	"Build cuda_13.0.r13.0/compiler.36424714_0"
        /*0030*/ 	.string	"-arch sm_100 -m 64 "



//--------------------- .note.nv.cuinfo           --------------------------
	.section	.note.nv.cuinfo,"",@"SHT_NOTE"
	.sectionflags	@"SHF_NOTE_NV_CUINFO"
        /*0018*/ 	.short	0x0002
        /*001a*/ 	.short	0x0064
        /*001c*/ 	.short	0x0082
	.zero		2


//--------------------- .nv.info                  --------------------------
	.section	.nv.info,"",@"SHT_CUDA_INFO"
	.align	4


	//----- nvinfo : EIATTR_REGCOUNT
	.align		4
        /*0000*/ 	.byte	0x04, 0x2f
        /*0002*/ 	.short	(.L_1 - .L_0)
	.align		4
.L_0:
        /*0004*/ 	.word	index@(_Z17tiled_matrix_multPdS_S_i)
        /*0008*/ 	.word	0x0000001c


	//----- nvinfo : EIATTR_FRAME_SIZE
	.align		4
.L_1:
        /*000c*/ 	.byte	0x04, 0x11
        /*000e*/ 	.short	(.L_3 - .L_2)
	.align		4
.L_2:
        /*0010*/ 	.word	index@(_Z17tiled_matrix_multPdS_S_i)
        /*0014*/ 	.word	0x00000000


	//----- nvinfo : EIATTR_REGCOUNT
	.align		4
.L_3:
        /*0018*/ 	.byte	0x04, 0x2f
        /*001a*/ 	.short	(.L_5 - .L_4)
	.align		4
.L_4:
        /*001c*/ 	.word	index@(_Z15gpu_matrix_multPdS_S_i)
        /*0020*/ 	.word	0x00000020


	//----- nvinfo : EIATTR_FRAME_SIZE
	.align		4
.L_5:
        /*0024*/ 	.byte	0x04, 0x11
        /*0026*/ 	.short	(.L_7 - .L_6)
	.align		4
.L_6:
        /*0028*/ 	.word	index@(_Z15gpu_matrix_multPdS_S_i)
        /*002c*/ 	.word	0x00000000


	//----- nvinfo : EIATTR_MIN_STACK_SIZE
	.align		4
.L_7:
        /*0030*/ 	.byte	0x04, 0x12
        /*0032*/ 	.short	(.L_9 - .L_8)
	.align		4
.L_8:
        /*0034*/ 	.word	index@(_Z15gpu_matrix_multPdS_S_i)
        /*0038*/ 	.word	0x00000000


	//----- nvinfo : EIATTR_MIN_STACK_SIZE
	.align		4
.L_9:
        /*003c*/ 	.byte	0x04, 0x12
        /*003e*/ 	.short	(.L_11 - .L_10)
	.align		4
.L_10:
        /*0040*/ 	.word	index@(_Z17tiled_matrix_multPdS_S_i)
        /*0044*/ 	.word	0x00000000
.L_11:


//--------------------- .nv.compat                --------------------------
	.section	.nv.compat,"",@"SHT_CUDA_COMPAT_INFO"
	.align	4
        /*0000*/ 	.byte	0x02, 0x09, 0x00, 0x00, 0x02, 0x02, 0x01, 0x00, 0x02, 0x05, 0x05, 0x00, 0x03, 0x07, 0x01, 0x01
        /*0010*/ 	.byte	0x02, 0x03, 0x00, 0x00, 0x02, 0x06, 0x01, 0x00, 0x04, 0x0b, 0x08, 0x00, 0x01, 0x00, 0x00, 0x00
        /*0020*/ 	.byte	0x00, 0x00, 0x00, 0x00


//--------------------- .nv.info._Z15gpu_matrix_multPdS_S_i --------------------------
	.section	.nv.info._Z15gpu_matrix_multPdS_S_i,"",@"SHT_CUDA_INFO"
	.sectionflags	@""
	.align	4


	//----- nvinfo : EIATTR_CUDA_API_VERSION
	.align		4
        /*0000*/ 	.byte	0x04, 0x37
        /*0002*/ 	.short	(.L_13 - .L_12)
.L_12:
        /*0004*/ 	.word	0x00000082


	//----- nvinfo : EIATTR_KPARAM_INFO
	.align		4
.L_13:
        /*0008*/ 	.byte	0x04, 0x17
        /*000a*/ 	.short	(.L_15 - .L_14)
.L_14:
        /*000c*/ 	.word	0x00000000
        /*0010*/ 	.short	0x0003
        /*0012*/ 	.short	0x0018
        /*0014*/ 	.byte	0x00, 0xf0, 0x11, 0x00


	//----- nvinfo : EIATTR_KPARAM_INFO
	.align		4
.L_15:
        /*0018*/ 	.byte	0x04, 0x17
        /*001a*/ 	.short	(.L_17 - .L_16)
.L_16:
        /*001c*/ 	.word	0x00000000
        /*0020*/ 	.short	0x0002
        /*0022*/ 	.short	0x0010
        /*0024*/ 	.byte	0x00, 0xf5, 0x21, 0x00


	//----- nvinfo : EIATTR_KPARAM_INFO
	.align		4
.L_17:
        /*0028*/ 	.byte	0x04, 0x17
        /*002a*/ 	.short	(.L_19 - .L_18)
.L_18:
        /*002c*/ 	.word	0x00000000
        /*0030*/ 	.short	0x0001
        /*0032*/ 	.short	0x0008
        /*0034*/ 	.byte	0x00, 0xf5, 0x21, 0x00


	//----- nvinfo : EIATTR_KPARAM_INFO
	.align		4
.L_19:
        /*0038*/ 	.byte	0x04, 0x17
        /*003a*/ 	.short	(.L_21 - .L_20)
.L_20:
        /*003c*/ 	.word	0x00000000
        /*0040*/ 	.short	0x0000
        /*0042*/ 	.short	0x0000
        /*0044*/ 	.byte	0x00, 0xf5, 0x21, 0x00


	//----- nvinfo : EIATTR_SPARSE_MMA_MASK
	.align		4
.L_21:
        /*0048*/ 	.byte	0x03, 0x50
        /*004a*/ 	.short	0x0000


	//----- nvinfo : EIATTR_MAXREG_COUNT
	.align		4
        /*004c*/ 	.byte	0x03, 0x1b
        /*004e*/ 	.short	0x00ff


	//----- nvinfo : EIATTR_MERCURY_ISA_VERSION
	.align		4
        /*0050*/ 	.byte	0x03, 0x5f
        /*0052*/ 	.short	0x0101


	//----- nvinfo : EIATTR_VRC_CTA_INIT_COUNT
	.align		4
        /*0054*/ 	.byte	0x02, 0x4a
	.zero		1
	.zero		1


	//----- nvinfo : EIATTR_EXIT_INSTR_OFFSETS
	.align		4
        /*0058*/ 	.byte	0x04, 0x1c
        /*005a*/ 	.short	(.L_23 - .L_22)


	//   ....[0]....
.L_22:
        /*005c*/ 	.word	0x000000c0


	//   ....[1]....
        /*0060*/ 	.word	0x00000c20


	//----- nvinfo : EIATTR_CBANK_PARAM_SIZE
	.align		4
.L_23:
        /*0064*/ 	.byte	0x03, 0x19
        /*0066*/ 	.short	0x001c


	//----- nvinfo : EIATTR_PARAM_CBANK
	.align		4
        /*0068*/ 	.byte	0x04, 0x0a
        /*006a*/ 	.short	(.L_25 - .L_24)
	.align		4
.L_24:
        /*006c*/ 	.word	index@(.nv.constant0._Z15gpu_matrix_multPdS_S_i)
        /*0070*/ 	.short	0x0380
        /*0072*/ 	.short	0x001c


	//----- nvinfo : EIATTR_SW_WAR
	.align		4
.L_25:
        /*0074*/ 	.byte	0x04, 0x36
        /*0076*/ 	.short	(.L_27 - .L_26)
.L_26:
        /*0078*/ 	.word	0x00000008
.L_27:


//--------------------- .nv.info._Z17tiled_matrix_multPdS_S_i --------------------------
	.section	.nv.info._Z17tiled_matrix_multPdS_S_i,"",@"SHT_CUDA_INFO"
	.sectionflags	@""
	.align	4


	//----- nvinfo : EIATTR_CUDA_API_VERSION
	.align		4
        /*0000*/ 	.byte	0x04, 0x37
        /*0002*/ 	.short	(.L_29 - .L_28)
.L_28:
        /*0004*/ 	.word	0x00000082


	//----- nvinfo : EIATTR_KPARAM_INFO
	.align		4
.L_29:
        /*0008*/ 	.byte	0x04, 0x17
        /*000a*/ 	.short	(.L_31 - .L_30)
.L_30:
        /*000c*/ 	.word	0x00000000
        /*0010*/ 	.short	0x0003
        /*0012*/ 	.short	0x0018
        /*0014*/ 	.byte	0x00, 0xf0, 0x11, 0x00


	//----- nvinfo : EIATTR_KPARAM_INFO
	.align		4
.L_31:
        /*0018*/ 	.byte	0x04, 0x17
        /*001a*/ 	.short	(.L_33 - .L_32)
.L_32:
        /*001c*/ 	.word	0x00000000
        /*0020*/ 	.short	0x0002
        /*0022*/ 	.short	0x0010
        /*0024*/ 	.byte	0x00, 0xf5, 0x21, 0x00


	//----- nvinfo : EIATTR_KPARAM_INFO
	.align		4
.L_33:
        /*0028*/ 	.byte	0x04, 0x17
        /*002a*/ 	.short	(.L_35 - .L_34)
.L_34:
        /*002c*/ 	.word	0x00000000
        /*0030*/ 	.short	0x0001
        /*0032*/ 	.short	0x0008
        /*0034*/ 	.byte	0x00, 0xf5, 0x21, 0x00


	//----- nvinfo : EIATTR_KPARAM_INFO
	.align		4
.L_35:
        /*0038*/ 	.byte	0x04, 0x17
        /*003a*/ 	.short	(.L_37 - .L_36)
.L_36:
        /*003c*/ 	.word	0x00000000
        /*0040*/ 	.short	0x0000
        /*0042*/ 	.short	0x0000
        /*0044*/ 	.byte	0x00, 0xf5, 0x21, 0x00


	//----- nvinfo : EIATTR_SPARSE_MMA_MASK
	.align		4
.L_37:
        /*0048*/ 	.byte	0x03, 0x50
        /*004a*/ 	.short	0x0000


	//----- nvinfo : EIATTR_MAXREG_COUNT
	.align		4
        /*004c*/ 	.byte	0x03, 0x1b
        /*004e*/ 	.short	0x00ff


	//----- nvinfo : EIATTR_NUM_BARRIERS
	.align		4
        /*0050*/ 	.byte	0x02, 0x4c
        /*0052*/ 	.byte	0x01
	.zero		1


	//----- nvinfo : EIATTR_MERCURY_ISA_VERSION
	.align		4
        /*0054*/ 	.byte	0x03, 0x5f
        /*0056*/ 	.short	0x0101


	//----- nvinfo : EIATTR_VRC_CTA_INIT_COUNT
	.align		4
        /*0058*/ 	.byte	0x02, 0x4a
	.zero		1
	.zero		1


	//----- nvinfo : EIATTR_EXIT_INSTR_OFFSETS
	.align		4
        /*005c*/ 	.byte	0x04, 0x1c
        /*005e*/ 	.short	(.L_39 - .L_38)


	//   ....[0]....
.L_38:
        /*0060*/ 	.word	0x00000900


	//   ....[1]....
        /*0064*/ 	.word	0x00000950


	//----- nvinfo : EIATTR_CRS_STACK_SIZE
	.align		4
.L_39:
        /*0068*/ 	.byte	0x04, 0x1e
        /*006a*/ 	.short	(.L_41 - .L_40)
.L_40:
        /*006c*/ 	.word	0x00000000


	//----- nvinfo : EIATTR_CBANK_PARAM_SIZE
	.align		4
.L_41:
        /*0070*/ 	.byte	0x03, 0x19
        /*0072*/ 	.short	0x001c


	//----- nvinfo : EIATTR_PARAM_CBANK
	.align		4
        /*0074*/ 	.byte	0x04, 0x0a
        /*0076*/ 	.short	(.L_43 - .L_42)
	.align		4
.L_42:
        /*0078*/ 	.word	index@(.nv.constant0._Z17tiled_matrix_multPdS_S_i)
        /*007c*/ 	.short	0x0380
        /*007e*/ 	.short	0x001c


	//----- nvinfo : EIATTR_SW_WAR
	.align		4
.L_43:
        /*0080*/ 	.byte	0x04, 0x36
        /*0082*/ 	.short	(.L_45 - .L_44)
.L_44:
        /*0084*/ 	.word	0x00000008
.L_45:


//--------------------- .nv.callgraph             --------------------------
	.section	.nv.callgraph,"",@"SHT_CUDA_CALLGRAPH"
	.align	4
	.sectionentsize	8
	.align		4
        /*0000*/ 	.word	0x00000000
	.align		4
        /*0004*/ 	.word	0xffffffff
	.align		4
        /*0008*/ 	.word	0x00000000
	.align		4
        /*000c*/ 	.word	0xfffffffe
	.align		4
        /*0010*/ 	.word	0x00000000
	.align		4
        /*0014*/ 	.word	0xfffffffd
	.align		4
        /*0018*/ 	.word	0x00000000
	.align		4
        /*001c*/ 	.word	0xfffffffc


//--------------------- .text._Z15gpu_matrix_multPdS_S_i --------------------------
	.section	.text._Z15gpu_matrix_multPdS_S_i,"ax",@progbits
	.align	128
        .global         _Z15gpu_matrix_multPdS_S_i
        .type           _Z15gpu_matrix_multPdS_S_i,@function
        .size           _Z15gpu_matrix_multPdS_S_i,(.L_x_11 - _Z15gpu_matrix_multPdS_S_i)
        .other          _Z15gpu_matrix_multPdS_S_i,@"STO_CUDA_ENTRY STV_DEFAULT"
_Z15gpu_matrix_multPdS_S_i:
.text._Z15gpu_matrix_multPdS_S_i:
[----:B------:R-:W-:Y:S01]  /*0000*/  LDC R1, c[0x0][0x37c] ;  /* 0x0000df00ff017b82 */ /* 0x000fe20000000800 */
[----:B------:R-:W0:Y:S07]  /*0010*/  S2R R3, SR_TID.Y ;  /* 0x0000000000037919 */ /* 0x000e2e0000002200 */
[----:B------:R-:W0:Y:S01]  /*0020*/  LDC R0, c[0x0][0x364] ;  /* 0x0000d900ff007b82 */ /* 0x000e220000000800 */
[----:B------:R-:W1:Y:S01]  /*0030*/  LDCU UR20, c[0x0][0x398] ;  /* 0x00007300ff1477ac */ /* 0x000e620008000800 */
[----:B------:R-:W2:Y:S06]  /*0040*/  S2R R2, SR_TID.X ;  /* 0x0000000000027919 */ /* 0x000eac0000002100 */
[----:B------:R-:W0:Y:S08]  /*0050*/  S2UR UR4, SR_CTAID.Y ;  /* 0x00000000000479c3 */ /* 0x000e300000002600 */
[----:B------:R-:W2:Y:S08]  /*0060*/  S2UR UR5, SR_CTAID.X ;  /* 0x00000000000579c3 */ /* 0x000eb00000002500 */
[----:B------:R-:W2:Y:S01]  /*0070*/  LDC R13, c[0x0][0x360] ;  /* 0x0000d800ff0d7b82 */ /* 0x000ea20000000800 */
[----:B0-----:R-:W-:-:S02]  /*0080*/  IMAD R0, R0, UR4, R3 ;  /* 0x0000000400007c24 */ /* 0x001fc4000f8e0203 */
[----:B--2---:R-:W-:-:S05]  /*0090*/  IMAD R13, R13, UR5, R2 ;  /* 0x000000050d0d7c24 */ /* 0x004fca000f8e0202 */
[----:B------:R-:W-:-:S04]  /*00a0*/  VIMNMX R2, PT, PT, R0, R13, !PT ;  /* 0x0000000d00027248 */ /* 0x000fc80007fe0100 */
[----:B-1----:R-:W-:-:S13]  /*00b0*/  ISETP.GE.AND P0, PT, R2, UR20, PT ;  /* 0x0000001402007c0c */ /* 0x002fda000bf06270 */
[----:B------:R-:W-:Y:S05]  /*00c0*/  @P0 EXIT ;  /* 0x000000000000094d */ /* 0x000fea0003800000 */
[----:B------:R-:W-:Y:S01]  /*00d0*/  UISETP.GE.U32.AND UP0, UPT, UR20, 0x8, UPT ;  /* 0x000000081400788c */ /* 0x000fe2000bf06070 */
[----:B------:R-:W-:Y:S02]  /*00e0*/  HFMA2 R22, -RZ, RZ, 0, 0 ;  /* 0x00000000ff167431 */ /* 0x000fe400000001ff */
[----:B------:R-:W-:Y:S01]  /*00f0*/  IMAD R0, R0, UR20, RZ ;  /* 0x0000001400007c24 */ /* 0x000fe2000f8e02ff */
[----:B------:R-:W-:Y:S01]  /*0100*/  UMOV UR4, URZ ;  /* 0x000000ff00047c82 */ /* 0x000fe20008000000 */
[----:B------:R-:W0:Y:S04]  /*0110*/  LDCU.64 UR18, c[0x0][0x358] ;  /* 0x00006b00ff1277ac */ /* 0x000e280008000a00 */
[----:B------:R-:W-:Y:S05]  /*0120*/  BRA.U !UP0, `(.L_x_0) ;  /* 0x0000000508447547 */ /* 0x000fea000b800000 */
[----:B------:R-:W1:Y:S01]  /*0130*/  LDCU.128 UR24, c[0x0][0x380] ;  /* 0x00007000ff1877ac */ /* 0x000e620008000c00 */
[----:B------:R-:W-:Y:S02]  /*0140*/  MOV R22, RZ ;  /* 0x000000ff00167202 */ /* 0x000fe40000000f00 */
[----:B------:R-:W-:Y:S01]  /*0150*/  MOV R12, R13 ;  /* 0x0000000d000c7202 */ /* 0x000fe20000000f00 */
[----:B------:R-:W-:-:S04]  /*0160*/  ULOP3.LUT UR4, UR20, 0x7ffffff8, URZ, 0xc0, !UPT ;  /* 0x7ffffff814047892 */ /* 0x000fc8000f8ec0ff */
[----:B------:R-:W-:Y:S01]  /*0170*/  UIADD3 UR5, UPT, UPT, -UR4, URZ, URZ ;  /* 0x000000ff04057290 */ /* 0x000fe2000fffe1ff */
[----:B-1----:R-:W-:Y:S01]  /*0180*/  MOV R2, UR24 ;  /* 0x0000001800027c02 */ /* 0x002fe20008000f00 */
[----:B------:R-:W-:Y:S01]  /*0190*/  UIMAD.WIDE UR6, UR20, 0x10, UR26 ;  /* 0x00000010140678a5 */ /* 0x000fe2000f8e021a */
[----:B------:R-:W-:Y:S01]  /*01a0*/  MOV R3, UR25 ;  /* 0x0000001900037c02 */ /* 0x000fe20008000f00 */
[----:B------:R-:W-:Y:S02]  /*01b0*/  UIMAD.WIDE UR8, UR20, 0x18, UR26 ;  /* 0x00000018140878a5 */ /* 0x000fe4000f8e021a */
[----:B------:R-:W-:Y:S01]  /*01c0*/  UIMAD.WIDE UR10, UR20, 0x20, UR26 ;  /* 0x00000020140a78a5 */ /* 0x000fe2000f8e021a */
[----:B------:R-:W-:Y:S01]  /*01d0*/  IMAD.WIDE.U32 R2, R0, 0x8, R2 ;  /* 0x0000000800027825 */ /* 0x000fe200078e0002 */
[----:B------:R-:W-:Y:S02]  /*01e0*/  UIMAD.WIDE UR12, UR20, 0x28, UR26 ;  /* 0x00000028140c78a5 */ /* 0x000fe4000f8e021a */
[----:B------:R-:W-:Y:S01]  /*01f0*/  UIMAD.WIDE UR14, UR20, 0x30, UR26 ;  /* 0x00000030140e78a5 */ /* 0x000fe2000f8e021a */
[----:B------:R-:W-:Y:S01]  /*0200*/  IADD3 R2, P0, PT, R2, 0x20, RZ ;  /* 0x0000002002027810 */ /* 0x000fe20007f1e0ff */
[----:B------:R-:W-:-:S04]  /*0210*/  UIMAD.WIDE UR16, UR20, 0x38, UR26 ;  /* 0x00000038141078a5 */ /* 0x000fc8000f8e021a */
[----:B------:R-:W-:-:S08]  /*0220*/  IMAD.X R3, RZ, RZ, R3, P0 ;  /* 0x000000ffff037224 */ /* 0x000fd000000e0603 */
.L_x_1:
[----:B------:R-:W-:Y:S01]  /*0230*/  MOV R9, 0x8 ;  /* 0x0000000800097802 */ /* 0x000fe20000000f00 */
[----:B0-2---:R-:W2:Y:S04]  /*0240*/  LDG.E.64 R6, desc[UR18][R2.64+-0x20] ;  /* 0xffffe01202067981 */ /* 0x005ea8000c1e1b00 */
[----:B------:R-:W-:Y:S01]  /*0250*/  IMAD.WIDE R8, R12, R9, UR26 ;  /* 0x0000001a0c087e25 */ /* 0x000fe2000f8e0209 */
[----:B------:R-:W-:Y:S01]  /*0260*/  UIMAD.WIDE UR22, UR20, 0x8, UR26 ;  /* 0x00000008141678a5 */ /* 0x000fe2000f8e021a */
[----:B------:R-:W3:Y:S04]  /*0270*/  LDG.E.64 R18, desc[UR18][R2.64+-0x18] ;  /* 0xffffe81202127981 */ /* 0x000ee8000c1e1b00 */
[----:B------:R-:W2:Y:S01]  /*0280*/  LDG.E.64 R8, desc[UR18][R8.64] ;  /* 0x0000001208087981 */ /* 0x000ea2000c1e1b00 */
[----:B------:R-:W-:Y:S01]  /*0290*/  MOV R21, UR23 ;  /* 0x0000001700157c02 */ /* 0x000fe20008000f00 */
[----:B------:R-:W-:-:S02]  /*02a0*/  IMAD.U32 R20, RZ, RZ, UR22 ;  /* 0x00000016ff147e24 */ /* 0x000fc4000f8e00ff */
[----:B------:R-:W-:Y:S01]  /*02b0*/  HFMA2 R17, -RZ, RZ, 0, 4.76837158203125e-07 ;  /* 0x00000008ff117431 */ /* 0x000fe200000001ff */
[----:B------:R-:W4:Y:S01]  /*02c0*/  LDG.E.64 R14, desc[UR18][R2.64+-0x10] ;  /* 0xfffff012020e7981 */ /* 0x000f22000c1e1b00 */
[C---:B------:R-:W-:Y:S01]  /*02d0*/  IMAD.WIDE R20, R12.reuse, 0x8, R20 ;  /* 0x000000080c147825 */ /* 0x040fe200078e0214 */
[----:B-1----:R-:W-:Y:S02]  /*02e0*/  MOV R5, 0x8 ;  /* 0x0000000800057802 */ /* 0x002fe40000000f00 */
[----:B------:R-:W5:Y:S04]  /*02f0*/  LDG.E.64 R10, desc[UR18][R2.64+-0x8] ;  /* 0xfffff812020a7981 */ /* 0x000f68000c1e1b00 */
[----:B------:R-:W3:Y:S01]  /*0300*/  LDG.E.64 R20, desc[UR18][R20.64] ;  /* 0x0000001214147981 */ /* 0x000ee2000c1e1b00 */
[----:B------:R-:W-:-:S06]  /*0310*/  IMAD.WIDE R16, R12, R17, UR6 ;  /* 0x000000060c107e25 */ /* 0x000fcc000f8e0211 */
[----:B------:R-:W4:Y:S01]  /*0320*/  LDG.E.64 R16, desc[UR18][R16.64] ;  /* 0x0000001210107981 */ /* 0x000f22000c1e1b00 */
[----:B------:R-:W-:-:S06]  /*0330*/  IMAD.WIDE R4, R12, R5, UR8 ;  /* 0x000000080c047e25 */ /* 0x000fcc000f8e0205 */
[----:B------:R-:W5:Y:S01]  /*0340*/  LDG.E.64 R4, desc[UR18][R4.64] ;  /* 0x0000001204047981 */ /* 0x000f62000c1e1b00 */
[----:B------:R-:W2:Y:S01]  /*0350*/  I2F.F64 R22, R22 ;  /* 0x0000001600167312 */ /* 0x000ea20000201c00 */
[----:B------:R-:W-:-:S04]  /*0360*/  IMAD.MOV.U32 R25, RZ, RZ, 0x8 ;  /* 0x00000008ff197424 */ /* 0x000fc800078e00ff */
[----:B------:R-:W-:Y:S01]  /*0370*/  IMAD.WIDE R24, R12, R25, UR10 ;  /* 0x0000000a0c187e25 */ /* 0x000fe2000f8e0219 */
[----:B--2---:R-:W-:Y:S01]  /*0380*/  DFMA R26, R6, R8, R22 ;  /* 0x00000008061a722b */ /* 0x004fe20000000016 */
[----:B------:R-:W2:Y:S04]  /*0390*/  LDG.E.64 R8, desc[UR18][R2.64] ;  /* 0x0000001202087981 */ /* 0x000ea8000c1e1b00 */
[----:B------:R-:W2:Y:S01]  /*03a0*/  LDG.E.64 R6, desc[UR18][R24.64] ;  /* 0x0000001218067981 */ /* 0x000ea2000c1e1b00 */
[----:B------:R-:W0:Y:S08]  /*03b0*/  F2I.F64.TRUNC R23, R26 ;  /* 0x0000001a00177311 */ /* 0x000e30000030d100 */
[----:B0-----:R-:W3:Y:S01]  /*03c0*/  I2F.F64 R28, R23 ;  /* 0x00000017001c7312 */ /* 0x001ee20000201c00 */
[----:B------:R-:W-:-:S05]  /*03d0*/  MOV R27, 0x8 ;  /* 0x00000008001b7802 */ /* 0x000fca0000000f00 */
[----:B------:R-:W-:Y:S01]  /*03e0*/  IMAD.WIDE R26, R12, R27, UR12 ;  /* 0x0000000c0c1a7e25 */ /* 0x000fe2000f8e021b */
[----:B---3--:R-:W-:Y:S01]  /*03f0*/  DFMA R28, R18, R20, R28 ;  /* 0x00000014121c722b */ /* 0x008fe2000000001c */
[----:B------:R-:W3:Y:S04]  /*0400*/  LDG.E.64 R18, desc[UR18][R2.64+0x8] ;  /* 0x0000081202127981 */ /* 0x000ee8000c1e1b00 */
[----:B------:R4:W3:Y:S05]  /*0410*/  LDG.E.64 R20, desc[UR18][R26.64] ;  /* 0x000000121a147981 */ /* 0x0008ea000c1e1b00 */
[----:B------:R-:W0:Y:S01]  /*0420*/  F2I.F64.TRUNC R28, R28 ;  /* 0x0000001c001c7311 */ /* 0x000e22000030d100 */
[----:B------:R-:W-:-:S07]  /*0430*/  MOV R22, 0x8 ;  /* 0x0000000800167802 */ /* 0x000fce0000000f00 */
[----:B0-----:R-:W4:Y:S01]  /*0440*/  I2F.F64 R28, R28 ;  /* 0x0000001c001c7312 */ /* 0x001f220000201c00 */
[----:B------:R-:W-:Y:S01]  /*0450*/  IMAD.WIDE R22, R12, R22, UR14 ;  /* 0x0000000e0c167e25 */ /* 0x000fe2000f8e0216 */
[----:B----4-:R-:W-:Y:S01]  /*0460*/  DFMA R26, R14, R16, R28 ;  /* 0x000000100e1a722b */ /* 0x010fe2000000001c */
[----:B------:R-:W4:Y:S04]  /*0470*/  LDG.E.64 R14, desc[UR18][R2.64+0x10] ;  /* 0x00001012020e7981 */ /* 0x000f28000c1e1b00 */
[----:B------:R-:W4:Y:S05]  /*0480*/  LDG.E.64 R16, desc[UR18][R22.64] ;  /* 0x0000001216107981 */ /* 0x000f2a000c1e1b00 */
[----:B------:R-:W0:Y:S01]  /*0490*/  F2I.F64.TRUNC R26, R26 ;  /* 0x0000001a001a7311 */ /* 0x000e22000030d100 */
[----:B------:R-:W-:-:S07]  /*04a0*/  MOV R25, 0x8 ;  /* 0x0000000800197802 */ /* 0x000fce0000000f00 */
[----:B0-----:R-:W5:Y:S01]  /*04b0*/  I2F.F64 R28, R26 ;  /* 0x0000001a001c7312 */ /* 0x001f620000201c00 */
[----:B------:R-:W-:-:S06]  /*04c0*/  IMAD.WIDE R24, R12, R25, UR16 ;  /* 0x000000100c187e25 */ /* 0x000fcc000f8e0219 */
[----:B------:R-:W4:Y:S01]  /*04d0*/  LDG.E.64 R24, desc[UR18][R24.64] ;  /* 0x0000001218187981 */ /* 0x000f22000c1e1b00 */
[----:B-----5:R-:W-:-:S03]  /*04e0*/  DFMA R10, R10, R4, R28 ;  /* 0x000000040a0a722b */ /* 0x020fc6000000001c */
[----:B------:R0:W5:Y:S07]  /*04f0*/  LDG.E.64 R4, desc[UR18][R2.64+0x18] ;  /* 0x0000181202047981 */ /* 0x00016e000c1e1b00 */
[----:B------:R-:W1:Y:S08]  /*0500*/  F2I.F64.TRUNC R10, R10 ;  /* 0x0000000a000a7311 */ /* 0x000e70000030d100 */
[----:B-1----:R-:W2:Y:S01]  /*0510*/  I2F.F64 R28, R10 ;  /* 0x0000000a001c7312 */ /* 0x002ea20000201c00 */
[----:B------:R-:W-:-:S04]  /*0520*/  UIADD3 UR5, UPT, UPT, UR5, 0x8, URZ ;  /* 0x0000000805057890 */ /* 0x000fc8000fffe0ff */
[----:B------:R-:W-:Y:S01]  /*0530*/  UISETP.NE.AND UP0, UPT, UR5, URZ, UPT ;  /* 0x000000ff0500728c */ /* 0x000fe2000bf05270 */
[----:B0-----:R-:W-:-:S04]  /*0540*/  IADD3 R2, P0, PT, R2, 0x40, RZ ;  /* 0x0000004002027810 */ /* 0x001fc80007f1e0ff */
[----:B------:R-:W-:Y:S01]  /*0550*/  IADD3.X R3, PT, PT, RZ, R3, RZ, P0, !PT ;  /* 0x00000003ff037210 */ /* 0x000fe200007fe4ff */
[----:B--2---:R-:W-:-:S10]  /*0560*/  DFMA R6, R8, R6, R28 ;  /* 0x000000060806722b */ /* 0x004fd4000000001c */
[----:B------:R-:W0:Y:S08]  /*0570*/  F2I.F64.TRUNC R6, R6 ;  /* 0x0000000600067311 */ /* 0x000e30000030d100 */
[----:B0-----:R-:W3:Y:S02]  /*0580*/  I2F.F64 R8, R6 ;  /* 0x0000000600087312 */ /* 0x001ee40000201c00 */
[----:B---3--:R-:W-:-:S10]  /*0590*/  DFMA R8, R18, R20, R8 ;  /* 0x000000141208722b */ /* 0x008fd40000000008 */
[----:B------:R-:W0:Y:S08]  /*05a0*/  F2I.F64.TRUNC R8, R8 ;  /* 0x0000000800087311 */ /* 0x000e30000030d100 */
[----:B0-----:R-:W4:Y:S02]  /*05b0*/  I2F.F64 R18, R8 ;  /* 0x0000000800127312 */ /* 0x001f240000201c00 */
[----:B----4-:R-:W-:-:S10]  /*05c0*/  DFMA R14, R14, R16, R18 ;  /* 0x000000100e0e722b */ /* 0x010fd40000000012 */
[----:B------:R-:W0:Y:S08]  /*05d0*/  F2I.F64.TRUNC R14, R14 ;  /* 0x0000000e000e7311 */ /* 0x000e30000030d100 */
[----:B0-----:R-:W5:Y:S01]  /*05e0*/  I2F.F64 R16, R14 ;  /* 0x0000000e00107312 */ /* 0x001f620000201c00 */
[----:B------:R-:W-:Y:S01]  /*05f0*/  IMAD.U32 R7, RZ, RZ, UR20 ;  /* 0x00000014ff077e24 */ /* 0x000fe2000f8e00ff */
[----:B-----5:R-:W-:-:S06]  /*0600*/  DFMA R4, R4, R24, R16 ;  /* 0x000000180404722b */ /* 0x020fcc0000000010 */
[----:B------:R1:W2:Y:S01]  /*0610*/  F2I.F64.TRUNC R22, R4 ;  /* 0x0000000400167311 */ /* 0x0002a2000030d100 */
[----:B------:R-:W-:Y:S01]  /*0620*/  LEA R12, R7, R12, 0x3 ;  /* 0x0000000c070c7211 */ /* 0x000fe200078e18ff */
[----:B------:R-:W-:Y:S06]  /*0630*/  BRA.U UP0, `(.L_x_1) ;  /* 0xfffffff900fc7547 */ /* 0x000fec000b83ffff */
.L_x_0:
[----:B------:R-:W-:-:S04]  /*0640*/  ULOP3.LUT UR6, UR20, 0x7, URZ, 0xc0, !UPT ;  /* 0x0000000714067892 */ /* 0x000fc8000f8ec0ff */
[----:B------:R-:W-:-:S09]  /*0650*/  UISETP.NE.AND UP0, UPT, UR6, URZ, UPT ;  /* 0x000000ff0600728c */ /* 0x000fd2000bf05270 */
[----:B------:R-:W-:Y:S05]  /*0660*/  BRA.U !UP0, `(.L_x_2) ;  /* 0x0000000508587547 */ /* 0x000fea000b800000 */
[----:B------:R-:W-:Y:S02]  /*0670*/  UISETP.GE.U32.AND UP0, UPT, UR6, 0x4, UPT ;  /* 0x000000040600788c */ /* 0x000fe4000bf06070 */
[----:B------:R-:W-:-:S04]  /*0680*/  ULOP3.LUT UR5, UR20, 0x3, URZ, 0xc0, !UPT ;  /* 0x0000000314057892 */ /* 0x000fc8000f8ec0ff */
[----:B------:R-:W-:-:S03]  /*0690*/  UISETP.NE.AND UP1, UPT, UR5, URZ, UPT ;  /* 0x000000ff0500728c */ /* 0x000fc6000bf25270 */
[----:B------:R-:W-:Y:S08]  /*06a0*/  BRA.U !UP0, `(.L_x_3) ;  /* 0x00000001089c7547 */ /* 0x000ff0000b800000 */
[----:B-1----:R-:W1:Y:S01]  /*06b0*/  LDC.64 R4, c[0x0][0x380] ;  /* 0x0000e000ff047b82 */ /* 0x002e620000000a00 */
[----:B------:R-:W-:Y:S01]  /*06c0*/  MOV R2, UR4 ;  /* 0x0000000400027c02 */ /* 0x000fe20008000f00 */
[----:B------:R-:W-:Y:S01]  /*06d0*/  VIADD R3, R0, UR4 ;  /* 0x0000000400037c36 */ /* 0x000fe20008000000 */
[----:B------:R-:W3:Y:S03]  /*06e0*/  LDCU.64 UR6, c[0x0][0x380] ;  /* 0x00007000ff0677ac */ /* 0x000ee60008000a00 */
[----:B------:R-:W-:Y:S02]  /*06f0*/  IMAD R7, R2, UR20, R13 ;  /* 0x0000001402077c24 */ /* 0x000fe4000f8e020d */
[----:B------:R-:W4:Y:S01]  /*0700*/  LDC.64 R10, c[0x0][0x388] ;  /* 0x0000e200ff0a7b82 */ /* 0x000f220000000a00 */
[----:B-1----:R-:W-:-:S06]  /*0710*/  IMAD.WIDE.U32 R4, R3, 0x8, R4 ;  /* 0x0000000803047825 */ /* 0x002fcc00078e0004 */
[----:B0-----:R-:W5:Y:S01]  /*0720*/  LDG.E.64 R4, desc[UR18][R4.64] ;  /* 0x0000001204047981 */ /* 0x001f62000c1e1b00 */
[----:B----4-:R-:W-:-:S05]  /*0730*/  IMAD.WIDE R10, R7, 0x8, R10 ;  /* 0x00000008070a7825 */ /* 0x010fca00078e020a */
[----:B------:R-:W5:Y:S01]  /*0740*/  LDG.E.64 R2, desc[UR18][R10.64] ;  /* 0x000000120a027981 */ /* 0x000f62000c1e1b00 */
[----:B------:R-:W-:Y:S02]  /*0750*/  IADD3 R6, P0, PT, R0, UR4, RZ ;  /* 0x0000000400067c10 */ /* 0x000fe4000ff1e0ff */
[----:B------:R-:W-:Y:S02]  /*0760*/  MOV R25, UR20 ;  /* 0x0000001400197c02 */ /* 0x000fe40008000f00 */
[----:B------:R-:W-:Y:S02]  /*0770*/  IADD3.X R7, PT, PT, RZ, RZ, RZ, P0, !PT ;  /* 0x000000ffff077210 */ /* 0x000fe400007fe4ff */
[----:B---3--:R-:W-:Y:S01]  /*0780*/  LEA R20, P0, R6, UR6, 0x3 ;  /* 0x0000000606147c11 */ /* 0x008fe2000f8018ff */
[----:B------:R-:W-:-:S03]  /*0790*/  IMAD.WIDE R24, R25, 0x8, R10 ;  /* 0x0000000819187825 */ /* 0x000fc600078e020a */
[----:B------:R-:W-:Y:S02]  /*07a0*/  LEA.HI.X R21, R6, UR7, R7, 0x3, P0 ;  /* 0x0000000706157c11 */ /* 0x000fe400080f1c07 */
[----:B------:R-:W3:Y:S04]  /*07b0*/  LDG.E.64 R8, desc[UR18][R24.64] ;  /* 0x0000001218087981 */ /* 0x000ee8000c1e1b00 */
[----:B------:R-:W3:Y:S01]  /*07c0*/  LDG.E.64 R6, desc[UR18][R20.64+0x8] ;  /* 0x0000081214067981 */ /* 0x000ee2000c1e1b00 */
[----:B------:R-:W-:-:S03]  /*07d0*/  MOV R27, UR20 ;  /* 0x00000014001b7c02 */ /* 0x000fc60008000f00 */
[----:B------:R-:W4:Y:S02]  /*07e0*/  LDG.E.64 R10, desc[UR18][R20.64+0x10] ;  /* 0x00001012140a7981 */ /* 0x000f24000c1e1b00 */
[----:B------:R-:W-:Y:S02]  /*07f0*/  IMAD.WIDE R26, R27, 0x8, R24 ;  /* 0x000000081b1a7825 */ /* 0x000fe400078e0218 */
[----:B------:R-:W4:Y:S04]  /*0800*/  LDG.E.64 R16, desc[UR18][R20.64+0x18] ;  /* 0x0000181214107981 */ /* 0x000f28000c1e1b00 */
[----:B------:R-:W4:Y:S01]  /*0810*/  LDG.E.64 R14, desc[UR18][R26.64] ;  /* 0x000000121a0e7981 */ /* 0x000f22000c1e1b00 */
[----:B------:R-:W-:-:S04]  /*0820*/  IMAD.U32 R19, RZ, RZ, UR20 ;  /* 0x00000014ff137e24 */ /* 0x000fc8000f8e00ff */
[----:B------:R-:W-:-:S06]  /*0830*/  IMAD.WIDE R18, R19, 0x8, R26 ;  /* 0x0000000813127825 */ /* 0x000fcc00078e021a */
[----:B------:R-:W4:Y:S01]  /*0840*/  LDG.E.64 R18, desc[UR18][R18.64] ;  /* 0x0000001212127981 */ /* 0x000f22000c1e1b00 */
[----:B--2---:R-:W5:Y:S01]  /*0850*/  I2F.F64 R22, R22 ;  /* 0x0000001600167312 */ /* 0x004f620000201c00 */
[----:B------:R-:W-:Y:S01]  /*0860*/  UIADD3 UR4, UPT, UPT, UR4, 0x4, URZ ;  /* 0x0000000404047890 */ /* 0x000fe2000fffe0ff */
[----:B-----5:R-:W-:-:S10]  /*0870*/  DFMA R2, R4, R2, R22 ;  /* 0x000000020402722b */ /* 0x020fd40000000016 */
[----:B------:R-:W0:Y:S08]  /*0880*/  F2I.F64.TRUNC R2, R2 ;  /* 0x0000000200027311 */ /* 0x000e30000030d100 */
[----:B0-----:R-:W3:Y:S02]  /*0890*/  I2F.F64 R4, R2 ;  /* 0x0000000200047312 */ /* 0x001ee40000201c00 */
[----:B---3--:R-:W-:-:S10]  /*08a0*/  DFMA R4, R6, R8, R4 ;  /* 0x000000080604722b */ /* 0x008fd40000000004 */
[----:B------:R-:W0:Y:S08]  /*08b0*/  F2I.F64.TRUNC R4, R4 ;  /* 0x0000000400047311 */ /* 0x000e30000030d100 */
[----:B0-----:R-:W4:Y:S02]  /*08c0*/  I2F.F64 R6, R4 ;  /* 0x0000000400067312 */ /* 0x001f240000201c00 */
[----:B----4-:R-:W-:-:S10]  /*08d0*/  DFMA R6, R10, R14, R6 ;  /* 0x0000000e0a06722b */ /* 0x010fd40000000006 */
[----:B------:R-:W0:Y:S08]  /*08e0*/  F2I.F64.TRUNC R6, R6 ;  /* 0x0000000600067311 */ /* 0x000e30000030d100 */
[----:B0-----:R-:W0:Y:S02]  /*08f0*/  I2F.F64 R8, R6 ;  /* 0x0000000600087312 */ /* 0x001e240000201c00 */
[----:B0-----:R-:W-:-:S06]  /*0900*/  DFMA R8, R16, R18, R8 ;  /* 0x000000121008722b */ /* 0x001fcc0000000008 */
[----:B------:R3:W4:Y:S05]  /*0910*/  F2I.F64.TRUNC R22, R8 ;  /* 0x0000000800167311 */ /* 0x00072a000030d100 */
.L_x_3:
[----:B------:R-:W-:Y:S05]  /*0920*/  BRA.U !UP1, `(.L_x_2) ;  /* 0x0000000109a87547 */ /* 0x000fea000b800000 */
[----:B------:R-:W-:Y:S02]  /*0930*/  UISETP.NE.AND UP0, UPT, UR5, 0x1, UPT ;  /* 0x000000010500788c */ /* 0x000fe4000bf05270 */
[----:B------:R-:W-:-:S04]  /*0940*/  ULOP3.LUT UR6, UR20, 0x1, URZ, 0xc0, !UPT ;  /* 0x0000000114067892 */ /* 0x000fc8000f8ec0ff */
[----:B------:R-:W-:-:S03]  /*0950*/  UISETP.NE.U32.AND UP1, UPT, UR6, 0x1, UPT ;  /* 0x000000010600788c */ /* 0x000fc6000bf25070 */
[----:B------:R-:W-:Y:S08]  /*0960*/  BRA.U !UP0, `(.L_x_4) ;  /* 0x0000000108647547 */ /* 0x000ff0000b800000 */
[----:B------:R-:W5:Y:S01]  /*0970*/  LDC.64 R2, c[0x0][0x380] ;  /* 0x0000e000ff027b82 */ /* 0x000f620000000a00 */
[----:B------:R-:W-:Y:S01]  /*0980*/  MOV R6, UR4 ;  /* 0x0000000400067c02 */ /* 0x000fe20008000f00 */
[----:B------:R-:W2:Y:S01]  /*0990*/  LDCU.64 UR6, c[0x0][0x380] ;  /* 0x00007000ff0677ac */ /* 0x000ea20008000a00 */
[----:B------:R-:W-:-:S03]  /*09a0*/  IADD3 R7, PT, PT, R0, UR4, RZ ;  /* 0x0000000400077c10 */ /* 0x000fc6000fffe0ff */
[----:B---3--:R-:W-:Y:S02]  /*09b0*/  IMAD R9, R6, UR20, R13 ;  /* 0x0000001406097c24 */ /* 0x008fe4000f8e020d */
[----:B-1----:R-:W1:Y:S01]  /*09c0*/  LDC.64 R4, c[0x0][0x388] ;  /* 0x0000e200ff047b82 */ /* 0x002e620000000a00 */
[----:B-----5:R-:W-:-:S06]  /*09d0*/  IMAD.WIDE.U32 R2, R7, 0x8, R2 ;  /* 0x0000000807027825 */ /* 0x020fcc00078e0002 */
[----:B0-----:R-:W3:Y:S01]  /*09e0*/  LDG.E.64 R2, desc[UR18][R2.64] ;  /* 0x0000001202027981 */ /* 0x001ee2000c1e1b00 */
[----:B-1----:R-:W-:-:S05]  /*09f0*/  IMAD.WIDE R4, R9, 0x8, R4 ;  /* 0x0000000809047825 */ /* 0x002fca00078e0204 */
[----:B------:R-:W3:Y:S01]  /*0a00*/  LDG.E.64 R6, desc[UR18][R4.64] ;  /* 0x0000001204067981 */ /* 0x000ee2000c1e1b00 */
[----:B------:R-:W-:Y:S01]  /*0a10*/  IADD3 R9, P0, PT, R0, UR4, RZ ;  /* 0x0000000400097c10 */ /* 0x000fe2000ff1e0ff */
[----:B------:R-:W-:-:S03]  /*0a20*/  IMAD.U32 R11, RZ, RZ, UR20 ;  /* 0x00000014ff0b7e24 */ /* 0x000fc6000f8e00ff */
[----:B------:R-:W-:Y:S02]  /*0a30*/  IADD3.X R10, PT, PT, RZ, RZ, RZ, P0, !PT ;  /* 0x000000ffff0a7210 */ /* 0x000fe400007fe4ff */
[----:B--2---:R-:W-:-:S04]  /*0a40*/  LEA R8, P0, R9, UR6, 0x3 ;  /* 0x0000000609087c11 */ /* 0x004fc8000f8018ff */
[----:B------:R-:W-:Y:S01]  /*0a50*/  LEA.HI.X R9, R9, UR7, R10, 0x3, P0 ;  /* 0x0000000709097c11 */ /* 0x000fe200080f1c0a */
[----:B------:R-:W-:-:S05]  /*0a60*/  IMAD.WIDE R10, R11, 0x8, R4 ;  /* 0x000000080b0a7825 */ /* 0x000fca00078e0204 */
[----:B------:R-:W2:Y:S04]  /*0a70*/  LDG.E.64 R8, desc[UR18][R8.64+0x8] ;  /* 0x0000081208087981 */ /* 0x000ea8000c1e1b00 */
[----:B------:R-:W2:Y:S01]  /*0a80*/  LDG.E.64 R10, desc[UR18][R10.64] ;  /* 0x000000120a0a7981 */ /* 0x000ea2000c1e1b00 */
[----:B----4-:R-:W3:Y:S01]  /*0a90*/  I2F.F64 R22, R22 ;  /* 0x0000001600167312 */ /* 0x010ee20000201c00 */
[----:B------:R-:W-:Y:S01]  /*0aa0*/  UIADD3 UR4, UPT, UPT, UR4, 0x2, URZ ;  /* 0x0000000204047890 */ /* 0x000fe2000fffe0ff */
[----:B---3--:R-:W-:-:S10]  /*0ab0*/  DFMA R2, R2, R6, R22 ;  /* 0x000000060202722b */ /* 0x008fd40000000016 */
[----:B------:R-:W0:Y:S08]  /*0ac0*/  F2I.F64.TRUNC R2, R2 ;  /* 0x0000000200027311 */ /* 0x000e30000030d100 */
[----:B0-----:R-:W2:Y:S02]  /*0ad0*/  I2F.F64 R4, R2 ;  /* 0x0000000200047312 */ /* 0x001ea40000201c00 */
[----:B--2---:R-:W-:-:S06]  /*0ae0*/  DFMA R4, R8, R10, R4 ;  /* 0x0000000a0804722b */ /* 0x004fcc0000000004 */
[----:B------:R0:W1:Y:S05]  /*0af0*/  F2I.F64.TRUNC R22, R4 ;  /* 0x0000000400167311 */ /* 0x00006a000030d100 */
.L_x_4:
[----:B------:R-:W-:Y:S05]  /*0b00*/  BRA.U UP1, `(.L_x_2) ;  /* 0x0000000101307547 */ /* 0x000fea000b800000 */
[----:B------:R-:W5:Y:S01]  /*0b10*/  LDC.64 R2, c[0x0][0x380] ;  /* 0x0000e000ff027b82 */ /* 0x000f620000000a00 */
[----:B------:R-:W-:Y:S02]  /*0b20*/  MOV R6, UR4 ;  /* 0x0000000400067c02 */ /* 0x000fe40008000f00 */
[----:B------:R-:W-:-:S03]  /*0b30*/  IADD3 R7, PT, PT, R0, UR4, RZ ;  /* 0x0000000400077c10 */ /* 0x000fc6000fffe0ff */
[----:B---3--:R-:W-:Y:S02]  /*0b40*/  IMAD R9, R6, UR20, R13 ;  /* 0x0000001406097c24 */ /* 0x008fe4000f8e020d */
[----:B01----:R-:W0:Y:S01]  /*0b50*/  LDC.64 R4, c[0x0][0x388] ;  /* 0x0000e200ff047b82 */ /* 0x003e220000000a00 */
[----:B-----5:R-:W-:-:S06]  /*0b60*/  IMAD.WIDE.U32 R2, R7, 0x8, R2 ;  /* 0x0000000807027825 */ /* 0x020fcc00078e0002 */
[----:B------:R-:W3:Y:S01]  /*0b70*/  LDG.E.64 R2, desc[UR18][R2.64] ;  /* 0x0000001202027981 */ /* 0x000ee2000c1e1b00 */
[----:B0-----:R-:W-:-:S06]  /*0b80*/  IMAD.WIDE R4, R9, 0x8, R4 ;  /* 0x0000000809047825 */ /* 0x001fcc00078e0204 */
[----:B------:R-:W3:Y:S01]  /*0b90*/  LDG.E.64 R4, desc[UR18][R4.64] ;  /* 0x0000001204047981 */ /* 0x000ee2000c1e1b00 */
[----:B--2-4-:R-:W3:Y:S02]  /*0ba0*/  I2F.F64 R6, R22 ;  /* 0x0000001600067312 */ /* 0x014ee40000201c00 */
[----:B---3--:R-:W-:-:S06]  /*0bb0*/  DFMA R6, R2, R4, R6 ;  /* 0x000000040206722b */ /* 0x008fcc0000000006 */
[----:B------:R0:W1:Y:S05]  /*0bc0*/  F2I.F64.TRUNC R22, R6 ;  /* 0x0000000600167311 */ /* 0x00006a000030d100 */
.L_x_2:
[----:B------:R-:W5:Y:S01]  /*0bd0*/  LDC.64 R2, c[0x0][0x390] ;  /* 0x0000e400ff027b82 */ /* 0x000f620000000a00 */
[----:B-12-4-:R-:W0:Y:S01]  /*0be0*/  I2F.F64 R22, R22 ;  /* 0x0000001600167312 */ /* 0x016e220000201c00 */
[----:B------:R-:W-:-:S05]  /*0bf0*/  IADD3 R13, PT, PT, R13, R0, RZ ;  /* 0x000000000d0d7210 */ /* 0x000fca0007ffe0ff */
[----:B-----5:R-:W-:-:S05]  /*0c00*/  IMAD.WIDE R2, R13, 0x8, R2 ;  /* 0x000000080d027825 */ /* 0x020fca00078e0202 */
[----:B0-----:R-:W-:Y:S01]  /*0c10*/  STG.E.64 desc[UR18][R2.64], R22 ;  /* 0x0000001602007986 */ /* 0x001fe2000c101b12 */
[----:B------:R-:W-:Y:S05]  /*0c20*/  EXIT ;  /* 0x000000000000794d */ /* 0x000fea0003800000 */
.L_x_5:
[----:B------:R-:W-:-:S00]  /*0c30*/  BRA `(.L_x_5) ;  /* 0xfffffffc00fc7947 */ /* 0x000fc0000383ffff */
[----:B------:R-:W-:-:S00]  /*0c40*/  NOP ;  /* 0x0000000000007918 */ /* 0x000fc00000000000 */
        /* <DEDUP_REMOVED lines=11> */
.L_x_11:


//--------------------- .text._Z17tiled_matrix_multPdS_S_i --------------------------
	.section	.text._Z17tiled_matrix_multPdS_S_i,"ax",@progbits
	.align	128
        .global         _Z17tiled_matrix_multPdS_S_i
        .type           _Z17tiled_matrix_multPdS_S_i,@function
        .size           _Z17tiled_matrix_multPdS_S_i,(.L_x_12 - _Z17tiled_matrix_multPdS_S_i)
        .other          _Z17tiled_matrix_multPdS_S_i,@"STO_CUDA_ENTRY STV_DEFAULT"
_Z17tiled_matrix_multPdS_S_i:
.text._Z17tiled_matrix_multPdS_S_i:
[----:B------:R-:W-:Y:S01]  /*0000*/  LDC R1, c[0x0][0x37c] ;  /* 0x0000df00ff017b82 */ /* 0x000fe20000000800 */
[----:B------:R-:W0:Y:S01]  /*0010*/  LDCU UR6, c[0x0][0x398] ;  /* 0x00007300ff0677ac */ /* 0x000e220008000800 */
[----:B------:R-:W1:Y:S06]  /*0020*/  S2R R18, SR_TID.Y ;  /* 0x0000000000127919 */ /* 0x000e6c0000002200 */
[----:B------:R-:W1:Y:S01]  /*0030*/  LDC R3, c[0x0][0x364] ;  /* 0x0000d900ff037b82 */ /* 0x000e620000000800 */
[----:B------:R-:W-:Y:S01]  /*0040*/  CS2R R10, SRZ ;  /* 0x00000000000a7805 */ /* 0x000fe2000001ff00 */
[----:B------:R-:W2:Y:S01]  /*0050*/  LDCU.64 UR8, c[0x0][0x358] ;  /* 0x00006b00ff0877ac */ /* 0x000ea20008000a00 */
[----:B------:R-:W3:Y:S05]  /*0060*/  S2R R19, SR_TID.X ;  /* 0x0000000000137919 */ /* 0x000eea0000002100 */
[----:B------:R-:W-:Y:S08]  /*0070*/  S2UR UR4, SR_CTAID.X ;  /* 0x00000000000479c3 */ /* 0x000ff00000002500 */
[----:B------:R-:W1:Y:S01]  /*0080*/  S2UR UR5, SR_CTAID.Y ;  /* 0x00000000000579c3 */ /* 0x000e620000002600 */
[----:B0-----:R-:W-:-:S05]  /*0090*/  IMAD.U32 R6, RZ, RZ, UR6 ;  /* 0x00000006ff067e24 */ /* 0x001fca000f8e00ff */
[----:B------:R-:W-:Y:S02]  /*00a0*/  ISETP.GE.AND P0, PT, R6, -0x1e, PT ;  /* 0xffffffe20600780c */ /* 0x000fe40003f06270 */
[----:B------:R-:W3:Y:S01]  /*00b0*/  LDC R0, c[0x0][0x360] ;  /* 0x0000d800ff007b82 */ /* 0x000ee20000000800 */
[----:B-1----:R-:W-:Y:S02]  /*00c0*/  IMAD R20, R3, UR5, R18 ;  /* 0x0000000503147c24 */ /* 0x002fe4000f8e0212 */
[----:B---3--:R-:W-:-:S08]  /*00d0*/  IMAD R21, R0, UR4, R19 ;  /* 0x0000000400157c24 */ /* 0x008fd0000f8e0213 */
[----:B--2---:R-:W-:Y:S05]  /*00e0*/  @!P0 BRA `(.L_x_6) ;  /* 0x0000000400fc8947 */ /* 0x004fea0003800000 */
[----:B------:R-:W0:Y:S01]  /*00f0*/  S2UR UR6, SR_CgaCtaId ;  /* 0x00000000000679c3 */ /* 0x000e220000008800 */
[----:B------:R-:W-:Y:S01]  /*0100*/  VIMNMX R3, PT, PT, R20, R21, !PT ;  /* 0x0000001514037248 */ /* 0x000fe20007fe0100 */
[----:B------:R-:W-:Y:S01]  /*0110*/  VIADD R0, R6, 0xffffffff ;  /* 0xffffffff06007836 */ /* 0x000fe20000000000 */
[----:B------:R-:W-:Y:S01]  /*0120*/  UMOV UR4, 0x400 ;  /* 0x0000040000047882 */ /* 0x000fe20000000000 */
[----:B------:R-:W-:Y:S02]  /*0130*/  CS2R R10, SRZ ;  /* 0x00000000000a7805 */ /* 0x000fe4000001ff00 */
[-C--:B------:R-:W-:Y:S01]  /*0140*/  ISETP.GE.AND P0, PT, R3, R6.reuse, PT ;  /* 0x000000060300720c */ /* 0x080fe20003f06270 */
[----:B------:R-:W-:Y:S01]  /*0150*/  UIADD3 UR5, UPT, UPT, UR4, 0x2000, URZ ;  /* 0x0000200004057890 */ /* 0x000fe2000fffe0ff */
[----:B------:R-:W-:Y:S01]  /*0160*/  SHF.R.S32.HI R3, RZ, 0x1f, R0 ;  /* 0x0000001fff037819 */ /* 0x000fe20000011400 */
[----:B------:R-:W1:Y:S01]  /*0170*/  LDC R2, c[0x0][0x398] ;  /* 0x0000e600ff027b82 */ /* 0x000e620000000800 */
[----:B------:R-:W-:-:S02]  /*0180*/  IMAD R17, R18, R6, R21 ;  /* 0x0000000612117224 */ /* 0x000fc400078e0215 */
[----:B------:R-:W-:Y:S01]  /*0190*/  LEA.HI R3, R3, R0, RZ, 0x5 ;  /* 0x0000000003037211 */ /* 0x000fe200078f28ff */
[----:B------:R-:W-:-:S03]  /*01a0*/  IMAD R7, R20, R6, R19 ;  /* 0x0000000614077224 */ /* 0x000fc600078e0213 */
[----:B------:R-:W-:-:S05]  /*01b0*/  SHF.R.S32.HI R16, RZ, 0x5, R3 ;  /* 0x00000005ff107819 */ /* 0x000fca0000011403 */
[----:B------:R-:W-:Y:S01]  /*01c0*/  IMAD.MOV R16, RZ, RZ, -R16 ;  /* 0x000000ffff107224 */ /* 0x000fe200078e0a10 */
[----:B0-----:R-:W-:Y:S02]  /*01d0*/  ULEA UR4, UR6, UR4, 0x18 ;  /* 0x0000000406047291 */ /* 0x001fe4000f8ec0ff */
[----:B------:R-:W-:-:S04]  /*01e0*/  ULEA UR5, UR6, UR5, 0x18 ;  /* 0x0000000506057291 */ /* 0x000fc8000f8ec0ff */
[----:B------:R-:W-:Y:S02]  /*01f0*/  LEA R5, R18, UR4, 0x8 ;  /* 0x0000000412057c11 */ /* 0x000fe4000f8e40ff */
[----:B------:R-:W-:-:S03]  /*0200*/  LEA R3, R19, UR5, 0x3 ;  /* 0x0000000513037c11 */ /* 0x000fc6000f8e18ff */
[----:B------:R-:W-:Y:S02]  /*0210*/  IMAD R4, R19, 0x8, R5 ;  /* 0x0000000813047824 */ /* 0x000fe400078e0205 */
[----:B------:R-:W-:-:S07]  /*0220*/  IMAD R0, R18, 0x100, R3 ;  /* 0x0000010012007824 */ /* 0x000fce00078e0203 */
.L_x_9:
[----:B-1----:R-:W-:Y:S01]  /*0230*/  IMAD.MOV.U32 R6, RZ, RZ, R2 ;  /* 0x000000ffff067224 */ /* 0x002fe200078e0002 */
[----:B------:R-:W-:Y:S02]  /*0240*/  VIMNMX R9, PT, PT, R20, R19, !PT ;  /* 0x0000001314097248 */ /* 0x000fe40007fe0100 */
[----:B0-----:R-:W-:Y:S02]  /*0250*/  CS2R R22, SRZ ;  /* 0x0000000000167805 */ /* 0x001fe4000001ff00 */
[----:B------:R-:W-:Y:S02]  /*0260*/  VIMNMX R13, PT, PT, R21, R18, !PT ;  /* 0x00000012150d7248 */ /* 0x000fe40007fe0100 */
[----:B------:R-:W-:Y:S02]  /*0270*/  CS2R R14, SRZ ;  /* 0x00000000000e7805 */ /* 0x000fe4000001ff00 */
[-C--:B------:R-:W-:Y:S02]  /*0280*/  ISETP.GE.AND P1, PT, R9, R6.reuse, PT ;  /* 0x000000060900720c */ /* 0x080fe40003f26270 */
[----:B------:R-:W-:-:S11]  /*0290*/  ISETP.GE.AND P2, PT, R13, R6, PT ;  /* 0x000000060d00720c */ /* 0x000fd60003f46270 */
[----:B------:R-:W0:Y:S08]  /*02a0*/  @!P1 LDC.64 R12, c[0x0][0x380] ;  /* 0x0000e000ff0c9b82 */ /* 0x000e300000000a00 */
[----:B------:R-:W1:Y:S01]  /*02b0*/  @!P2 LDC.64 R8, c[0x0][0x388] ;  /* 0x0000e200ff08ab82 */ /* 0x000e620000000a00 */
[----:B0-----:R-:W-:-:S05]  /*02c0*/  @!P1 IMAD.WIDE R12, R7, 0x8, R12 ;  /* 0x00000008070c9825 */ /* 0x001fca00078e020c */
[----:B------:R-:W2:Y:S01]  /*02d0*/  @!P1 LDG.E.64 R22, desc[UR8][R12.64] ;  /* 0x000000080c169981 */ /* 0x000ea2000c1e1b00 */
[----:B-1----:R-:W-:-:S05]  /*02e0*/  @!P2 IMAD.WIDE R8, R17, 0x8, R8 ;  /* 0x000000081108a825 */ /* 0x002fca00078e0208 */
[----:B------:R-:W3:Y:S01]  /*02f0*/  @!P2 LDG.E.64 R14, desc[UR8][R8.64] ;  /* 0x00000008080ea981 */ /* 0x000ee2000c1e1b00 */
[----:B------:R-:W-:Y:S03]  /*0300*/  BSSY.RECONVERGENT B0, `(.L_x_7) ;  /* 0x0000055000007945 */ /* 0x000fe60003800200 */
[----:B--2---:R0:W-:Y:S04]  /*0310*/  STS.64 [R4], R22 ;  /* 0x0000001604007388 */ /* 0x0041e80000000a00 */
[----:B---3--:R0:W-:Y:S01]  /*0320*/  STS.64 [R0], R14 ;  /* 0x0000000e00007388 */ /* 0x0081e20000000a00 */
[----:B------:R-:W-:Y:S06]  /*0330*/  BAR.SYNC.DEFER_BLOCKING 0x0 ;  /* 0x0000000000007b1d */ /* 0x000fec0000010000 */
[----:B------:R-:W-:Y:S05]  /*0340*/  @P0 BRA `(.L_x_8) ;  /* 0x0000000400400947 */ /* 0x000fea0003800000 */
[----:B------:R-:W-:Y:S04]  /*0350*/  LDS.64 R24, [R3] ;  /* 0x0000000003187984 */ /* 0x000fe80000000a00 */
[----:B0-----:R-:W0:Y:S04]  /*0360*/  LDS.128 R12, [R5] ;  /* 0x00000000050c7984 */ /* 0x001e280000000c00 */
[----:B------:R-:W1:Y:S01]  /*0370*/  LDS.64 R22, [R3+0x100] ;  /* 0x0001000003167984 */ /* 0x000e620000000a00 */
[----:B0-----:R-:W-:-:S03]  /*0380*/  DFMA R24, R12, R24, R10 ;  /* 0x000000180c18722b */ /* 0x001fc6000000000a */
[----:B------:R-:W-:Y:S04]  /*0390*/  LDS.64 R12, [R3+0x200] ;  /* 0x00020000030c7984 */ /* 0x000fe80000000a00 */
[----:B------:R-:W0:Y:S01]  /*03a0*/  LDS.128 R8, [R5+0x10] ;  /* 0x0000100005087984 */ /* 0x000e220000000c00 */
[----:B-1----:R-:W-:-:S03]  /*03b0*/  DFMA R14, R22, R14, R24 ;  /* 0x0000000e160e722b */ /* 0x002fc60000000018 */
[----:B------:R-:W1:Y:S04]  /*03c0*/  LDS.64 R22, [R3+0x300] ;  /* 0x0003000003167984 */ /* 0x000e680000000a00 */
[----:B------:R-:W-:Y:S01]  /*03d0*/  LDS.64 R24, [R3+0x400] ;  /* 0x0004000003187984 */ /* 0x000fe20000000a00 */
[----:B0-----:R-:W-:-:S03]  /*03e0*/  DFMA R8, R8, R12, R14 ;  /* 0x0000000c0808722b */ /* 0x001fc6000000000e */
[----:B------:R-:W0:Y:S05]  /*03f0*/  LDS.128 R12, [R5+0x20] ;  /* 0x00002000050c7984 */ /* 0x000e2a0000000c00 */
[----:B-1----:R-:W-:Y:S01]  /*0400*/  DFMA R8, R22, R10, R8 ;  /* 0x0000000a1608722b */ /* 0x002fe20000000008 */
[----:B------:R-:W1:Y:S07]  /*0410*/  LDS.64 R22, [R3+0x500] ;  /* 0x0005000003167984 */ /* 0x000e6e0000000a00 */
[----:B0-----:R-:W-:Y:S01]  /*0420*/  DFMA R24, R12, R24, R8 ;  /* 0x000000180c18722b */ /* 0x001fe20000000008 */
[----:B------:R-:W-:Y:S04]  /*0430*/  LDS.64 R12, [R3+0x600] ;  /* 0x00060000030c7984 */ /* 0x000fe80000000a00 */
[----:B------:R-:W0:Y:S03]  /*0440*/  LDS.128 R8, [R5+0x30] ;  /* 0x0000300005087984 */ /* 0x000e260000000c00 */
[----:B-1----:R-:W-:Y:S01]  /*0450*/  DFMA R14, R22, R14, R24 ;  /* 0x0000000e160e722b */ /* 0x002fe20000000018 */
[----:B------:R-:W1:Y:S04]  /*0460*/  LDS.64 R22, [R3+0x700] ;  /* 0x0007000003167984 */ /* 0x000e680000000a00 */
[----:B------:R-:W-:Y:S03]  /*0470*/  LDS.64 R24, [R3+0x800] ;  /* 0x0008000003187984 */ /* 0x000fe60000000a00 */
[----:B0-----:R-:W-:-:S02]  /*0480*/  DFMA R8, R8, R12, R14 ;  /* 0x0000000c0808722b */ /* 0x001fc4000000000e */
[----:B------:R-:W0:Y:S06]  /*0490*/  LDS.128 R12, [R5+0x40] ;  /* 0x00004000050c7984 */ /* 0x000e2c0000000c00 */
        /* <DEDUP_REMOVED lines=56> */
[----:B------:R-:W1:Y:S07]  /*0820*/  LDS.64 R14, [R3+0x1f00] ;  /* 0x001f0000030e7984 */ /* 0x000e6e0000000a00 */
[----:B0-----:R-:W-:-:S08]  /*0830*/  DFMA R8, R8, R12, R22 ;  /* 0x0000000c0808722b */ /* 0x001fd00000000016 */
[----:B-1----:R-:W-:-:S11]  /*0840*/  DFMA R10, R14, R10, R8 ;  /* 0x0000000a0e0a722b */ /* 0x002fd60000000008 */
.L_x_8:
[----:B------:R-:W-:Y:S05]  /*0850*/  BSYNC.RECONVERGENT B0 ;  /* 0x0000000000007941 */ /* 0x000fea0003800200 */
.L_x_7:
[----:B------:R-:W-:Y:S01]  /*0860*/  VIADD R16, R16, 0x1 ;  /* 0x0000000110107836 */ /* 0x000fe20000000000 */
[----:B------:R-:W-:Y:S01]  /*0870*/  BAR.SYNC.DEFER_BLOCKING 0x0 ;  /* 0x0000000000007b1d */ /* 0x000fe20000010000 */
[----:B------:R-:W-:Y:S02]  /*0880*/  VIADD R18, R18, 0x20 ;  /* 0x0000002012127836 */ /* 0x000fe40000000000 */
[----:B------:R-:W-:Y:S01]  /*0890*/  VIADD R19, R19, 0x20 ;  /* 0x0000002013137836 */ /* 0x000fe20000000000 */
[----:B------:R-:W-:Y:S01]  /*08a0*/  ISETP.NE.AND P1, PT, R16, 0x1, PT ;  /* 0x000000011000780c */ /* 0x000fe20003f25270 */
[----:B------:R-:W-:Y:S02]  /*08b0*/  VIADD R7, R7, 0x20 ;  /* 0x0000002007077836 */ /* 0x000fe40000000000 */
[----:B------:R-:W-:-:S10]  /*08c0*/  IMAD R17, R6, 0x20, R17 ;  /* 0x0000002006117824 */ /* 0x000fd400078e0211 */
[----:B------:R-:W-:Y:S05]  /*08d0*/  @P1 BRA `(.L_x_9) ;  /* 0xfffffff800541947 */ /* 0x000fea000383ffff */
.L_x_6:
[----:B------:R-:W-:-:S04]  /*08e0*/  VIMNMX R3, PT, PT, R20, R21, !PT ;  /* 0x0000001514037248 */ /* 0x000fc80007fe0100 */
[----:B------:R-:W-:-:S13]  /*08f0*/  ISETP.GE.AND P0, PT, R3, R6, PT ;  /* 0x000000060300720c */ /* 0x000fda0003f06270 */
[----:B------:R-:W-:Y:S05]  /*0900*/  @P0 EXIT ;  /* 0x000000000000094d */ /* 0x000fea0003800000 */
[----:B------:R-:W1:Y:S01]  /*0910*/  LDC.64 R2, c[0x0][0x390] ;  /* 0x0000e400ff027b82 */ /* 0x000e620000000a00 */
[----:B------:R-:W-:-:S04]  /*0920*/  IMAD R21, R20, R6, R21 ;  /* 0x0000000614157224 */ /* 0x000fc800078e0215 */
[----:B-1----:R-:W-:-:S05]  /*0930*/  IMAD.WIDE R2, R21, 0x8, R2 ;  /* 0x0000000815027825 */ /* 0x002fca00078e0202 */
[----:B------:R-:W-:Y:S01]  /*0940*/  STG.E.64 desc[UR8][R2.64], R10 ;  /* 0x0000000a02007986 */ /* 0x000fe2000c101b08 */
[----:B------:R-:W-:Y:S05]  /*0950*/  EXIT ;  /* 0x000000000000794d */ /* 0x000fea0003800000 */
.L_x_10:
        /* <DEDUP_REMOVED lines=10> */
.L_x_12:


//--------------------- .nv.shared.reserved.0     --------------------------
	.section	.nv.shared.reserved.0,"aw",@nobits
	.weak		__nv_reservedSMEM_offset_0_alias
	.size		__nv_reservedSMEM_offset_0_alias, 0, 64
	.other		__nv_reservedSMEM_offset_0_alias,@"STO_CUDA_RESERVED_SHARED STV_DEFAULT"
__nv_reservedSMEM_offset_0_alias:
	.zero		0
	.zero		64


//--------------------- .nv.shared._Z17tiled_matrix_multPdS_S_i --------------------------
	.section	.nv.shared._Z17tiled_matrix_multPdS_S_i,"aw",@nobits
	.sectionflags	@""
	.align	8
.nv.shared._Z17tiled_matrix_multPdS_S_i:
	.zero		17408


//--------------------- .nv.constant0._Z15gpu_matrix_multPdS_S_i --------------------------
	.section	.nv.constant0._Z15gpu_matrix_multPdS_S_i,"a",@progbits
	.sectionflags	@""
	.align	4
.nv.constant0._Z15gpu_matrix_multPdS_S_i:
	.zero		924


//--------------------- .nv.constant0._Z17tiled_matrix_multPdS_S_i --------------------------
	.section	.nv.constant0._Z17tiled_matrix_multPdS_S_i,"a",@progbits
	.sectionflags	@""
	.align	4
.nv.constant0._Z17tiled_matrix_multPdS_S_i:
	.zero		924


//--------------------- SYMBOLS --------------------------

	.type		.nv.reservedSmem.offset0,@object
	.size		.nv.reservedSmem.offset0,0x4
	.type		.nv.reservedSmem.cap,@object
	.size		.nv.reservedSmem.cap,0x4
